//
// Generated by NVIDIA NVVM Compiler
//
// Compiler Build ID: CL-36424714
// Cuda compilation tools, release 13.0, V13.0.88
// Based on NVVM 20.0.0
//

.version 9.0
.target sm_100
.address_size 64

	// .globl	my_kernel_kernel1
// _ZZ17my_kernel_kernel0E18PaddedInput_shared has been demoted
// _ZZ17my_kernel_kernel0E18placeholder_shared has been demoted

.visible .entry my_kernel_kernel1(
	.param .u64 .ptr .align 1 my_kernel_kernel1_param_0,
	.param .u64 .ptr .align 1 my_kernel_kernel1_param_1,
	.param .u64 .ptr .align 1 my_kernel_kernel1_param_2
)
{
	.reg .b32 	%r<6>;
	.reg .b32 	%f<9>;
	.reg .b64 	%rd<12>;

	ld.param.u64 	%rd1, [my_kernel_kernel1_param_0];
	ld.param.u64 	%rd2, [my_kernel_kernel1_param_1];
	ld.param.u64 	%rd3, [my_kernel_kernel1_param_2];
	cvta.to.global.u64 	%rd4, %rd1;
	cvta.to.global.u64 	%rd5, %rd3;
	cvta.to.global.u64 	%rd6, %rd2;
	mov.u32 	%r1, %ctaid.x;
	mul.wide.u32 	%rd7, %r1, 4;
	add.s64 	%rd8, %rd6, %rd7;
	ld.global.nc.f32 	%f1, [%rd8];
	mul.hi.u32 	%r2, %r1, -1307163959;
	shr.u32 	%r3, %r2, 7;
	mul.lo.s32 	%r4, %r3, 184;
	sub.s32 	%r5, %r1, %r4;
	mul.wide.u32 	%rd9, %r5, 4;
	add.s64 	%rd10, %rd5, %rd9;
	ld.global.nc.f32 	%f2, [%rd10];
	add.f32 	%f3, %f1, %f2;
	add.f32 	%f4, %f3, 0f40400000;
	min.f32 	%f5, %f4, 0f40C00000;
	max.f32 	%f6, %f5, 0f00000000;
	mul.f32 	%f7, %f6, 0f3E2AAAAD;
	mul.f32 	%f8, %f3, %f7;
	add.s64 	%rd11, %rd4, %rd7;
	st.global.f32 	[%rd11], %f8;
	ret;

}
	// .globl	my_kernel_kernel0
.visible .entry my_kernel_kernel0(
	.param .u64 .ptr .align 1 my_kernel_kernel0_param_0,
	.param .u64 .ptr .align 1 my_kernel_kernel0_param_1,
	.param .u64 .ptr .align 1 my_kernel_kernel0_param_2
)
{
	.reg .pred 	%p<3>;
	.reg .b16 	%rs<5>;
	.reg .b32 	%r<39>;
	.reg .b32 	%f<251>;
	.reg .b64 	%rd<18>;
	// demoted variable
	.shared .align 4 .b8 _ZZ17my_kernel_kernel0E18PaddedInput_shared[512];
	// demoted variable
	.shared .align 4 .b8 _ZZ17my_kernel_kernel0E18placeholder_shared[5888];
	ld.param.u64 	%rd6, [my_kernel_kernel0_param_0];
	ld.param.u64 	%rd7, [my_kernel_kernel0_param_1];
	cvta.to.global.u64 	%rd8, %rd7;
	cvta.to.global.u64 	%rd1, %rd6;
	mov.u32 	%r1, %tid.x;
	mov.u32 	%r11, %ctaid.x;
	shr.u32 	%r2, %r11, 3;
	shr.u32 	%r12, %r1, 4;
	mul.lo.s32 	%r13, %r12, 1280;
	and.b32  	%r3, %r11, 7;
	shl.b32 	%r14, %r1, 28;
	shr.s32 	%r15, %r14, 31;
	and.b32  	%r16, %r15, 80;
	and.b32  	%r17, %r1, 7;
	or.b32  	%r18, %r13, %r17;
	mad.lo.s32 	%r19, %r2, 10240, %r18;
	mad.lo.s32 	%r20, %r3, 160, %r19;
	add.s32 	%r37, %r20, %r16;
	cvt.u16.u32 	%rs2, %r1;
	mul.hi.u16 	%rs1, %rs2, 713;
	mul.lo.s16 	%rs3, %rs1, 92;
	sub.s16 	%rs4, %rs2, %rs3;
	cvt.u32.u16 	%r5, %rs4;
	mul.wide.u32 	%rd9, %r1, 4;
	add.s64 	%rd10, %rd9, %rd8;
	add.s64 	%rd17, %rd10, 2944;
	mov.b32 	%r38, 0;
	mov.f32 	%f235, 0f00000000;
	mov.f32 	%f236, %f235;
	mov.f32 	%f237, %f235;
	mov.f32 	%f238, %f235;
	mov.f32 	%f239, %f235;
	mov.f32 	%f240, %f235;
	mov.f32 	%f241, %f235;
	mov.f32 	%f242, %f235;
	mov.f32 	%f243, %f235;
	mov.f32 	%f244, %f235;
	mov.f32 	%f245, %f235;
	mov.f32 	%f246, %f235;
	mov.f32 	%f247, %f235;
	mov.f32 	%f248, %f235;
	mov.f32 	%f249, %f235;
	mov.f32 	%f250, %f235;
$L__BB1_1:
	setp.gt.u32 	%p1, %r1, 127;
	bar.sync 	0;
	@%p1 bra 	$L__BB1_3;
	mul.wide.u32 	%rd11, %r37, 4;
	add.s64 	%rd12, %rd1, %rd11;
	ld.global.nc.f32 	%f34, [%rd12];
	shl.b32 	%r21, %r1, 2;
	mov.u32 	%r22, _ZZ17my_kernel_kernel0E18PaddedInput_shared;
	add.s32 	%r23, %r22, %r21;
	st.shared.f32 	[%r23], %f34;
$L__BB1_3:
	ld.global.nc.f32 	%f35, [%rd17+-2944];
	shl.b32 	%r24, %r1, 2;
	mov.u32 	%r25, _ZZ17my_kernel_kernel0E18placeholder_shared;
	add.s32 	%r26, %r25, %r24;
	st.shared.f32 	[%r26], %f35;
	ld.global.nc.f32 	%f36, [%rd17+-2208];
	st.shared.f32 	[%r26+736], %f36;
	ld.global.nc.f32 	%f37, [%rd17+-1472];
	st.shared.f32 	[%r26+1472], %f37;
	ld.global.nc.f32 	%f38, [%rd17+-736];
	st.shared.f32 	[%r26+2208], %f38;
	ld.global.nc.f32 	%f39, [%rd17];
	st.shared.f32 	[%r26+2944], %f39;
	ld.global.nc.f32 	%f40, [%rd17+736];
	st.shared.f32 	[%r26+3680], %f40;
	ld.global.nc.f32 	%f41, [%rd17+1472];
	st.shared.f32 	[%r26+4416], %f41;
	ld.global.nc.f32 	%f42, [%rd17+2208];
	st.shared.f32 	[%r26+5152], %f42;
	bar.sync 	0;
	mul.wide.u16 	%r27, %rs1, 128;
	mov.u32 	%r28, _ZZ17my_kernel_kernel0E18PaddedInput_shared;
	add.s32 	%r29, %r28, %r27;
	ld.shared.f32 	%f43, [%r29];
	shl.b32 	%r30, %r5, 2;
	add.s32 	%r31, %r25, %r30;
	ld.shared.f32 	%f44, [%r31];
	fma.rn.f32 	%f45, %f43, %f44, %f250;
	ld.shared.f32 	%f46, [%r31+368];
	fma.rn.f32 	%f47, %f43, %f46, %f248;
	ld.shared.f32 	%f48, [%r29+32];
	fma.rn.f32 	%f49, %f48, %f44, %f246;
	fma.rn.f32 	%f50, %f48, %f46, %f244;
	ld.shared.f32 	%f51, [%r29+256];
	fma.rn.f32 	%f52, %f51, %f44, %f242;
	fma.rn.f32 	%f53, %f51, %f46, %f240;
	ld.shared.f32 	%f54, [%r29+288];
	fma.rn.f32 	%f55, %f54, %f44, %f238;
	fma.rn.f32 	%f56, %f54, %f46, %f236;
	ld.shared.f32 	%f57, [%r29+64];
	fma.rn.f32 	%f58, %f57, %f44, %f249;
	fma.rn.f32 	%f59, %f57, %f46, %f247;
	ld.shared.f32 	%f60, [%r29+96];
	fma.rn.f32 	%f61, %f60, %f44, %f245;
	fma.rn.f32 	%f62, %f60, %f46, %f243;
	ld.shared.f32 	%f63, [%r29+320];
	fma.rn.f32 	%f64, %f63, %f44, %f241;
	fma.rn.f32 	%f65, %f63, %f46, %f239;
	ld.shared.f32 	%f66, [%r29+352];
	fma.rn.f32 	%f67, %f66, %f44, %f237;
	fma.rn.f32 	%f68, %f66, %f46, %f235;
	ld.shared.f32 	%f69, [%r29+4];
	ld.shared.f32 	%f70, [%r31+736];
	fma.rn.f32 	%f71, %f69, %f70, %f45;
	ld.shared.f32 	%f72, [%r31+1104];
	fma.rn.f32 	%f73, %f69, %f72, %f47;
	ld.shared.f32 	%f74, [%r29+36];
	fma.rn.f32 	%f75, %f74, %f70, %f49;
	fma.rn.f32 	%f76, %f74, %f72, %f50;
	ld.shared.f32 	%f77, [%r29+260];
	fma.rn.f32 	%f78, %f77, %f70, %f52;
	fma.rn.f32 	%f79, %f77, %f72, %f53;
	ld.shared.f32 	%f80, [%r29+292];
	fma.rn.f32 	%f81, %f80, %f70, %f55;
	fma.rn.f32 	%f82, %f80, %f72, %f56;
	ld.shared.f32 	%f83, [%r29+68];
	fma.rn.f32 	%f84, %f83, %f70, %f58;
	fma.rn.f32 	%f85, %f83, %f72, %f59;
	ld.shared.f32 	%f86, [%r29+100];
	fma.rn.f32 	%f87, %f86, %f70, %f61;
	fma.rn.f32 	%f88, %f86, %f72, %f62;
	ld.shared.f32 	%f89, [%r29+324];
	fma.rn.f32 	%f90, %f89, %f70, %f64;
	fma.rn.f32 	%f91, %f89, %f72, %f65;
	ld.shared.f32 	%f92, [%r29+356];
	fma.rn.f32 	%f93, %f92, %f70, %f67;
	fma.rn.f32 	%f94, %f92, %f72, %f68;
	ld.shared.f32 	%f95, [%r29+8];
	ld.shared.f32 	%f96, [%r31+1472];
	fma.rn.f32 	%f97, %f95, %f96, %f71;
	ld.shared.f32 	%f98, [%r31+1840];
	fma.rn.f32 	%f99, %f95, %f98, %f73;
	ld.shared.f32 	%f100, [%r29+40];
	fma.rn.f32 	%f101, %f100, %f96, %f75;
	fma.rn.f32 	%f102, %f100, %f98, %f76;
	ld.shared.f32 	%f103, [%r29+264];
	fma.rn.f32 	%f104, %f103, %f96, %f78;
	fma.rn.f32 	%f105, %f103, %f98, %f79;
	ld.shared.f32 	%f106, [%r29+296];
	fma.rn.f32 	%f107, %f106, %f96, %f81;
	fma.rn.f32 	%f108, %f106, %f98, %f82;
	ld.shared.f32 	%f109, [%r29+72];
	fma.rn.f32 	%f110, %f109, %f96, %f84;
	fma.rn.f32 	%f111, %f109, %f98, %f85;
	ld.shared.f32 	%f112, [%r29+104];
	fma.rn.f32 	%f113, %f112, %f96, %f87;
	fma.rn.f32 	%f114, %f112, %f98, %f88;
	ld.shared.f32 	%f115, [%r29+328];
	fma.rn.f32 	%f116, %f115, %f96, %f90;
	fma.rn.f32 	%f117, %f115, %f98, %f91;
	ld.shared.f32 	%f118, [%r29+360];
	fma.rn.f32 	%f119, %f118, %f96, %f93;
	fma.rn.f32 	%f120, %f118, %f98, %f94;
	ld.shared.f32 	%f121, [%r29+12];
	ld.shared.f32 	%f122, [%r31+2208];
	fma.rn.f32 	%f123, %f121, %f122, %f97;
	ld.shared.f32 	%f124, [%r31+2576];
	fma.rn.f32 	%f125, %f121, %f124, %f99;
	ld.shared.f32 	%f126, [%r29+44];
	fma.rn.f32 	%f127, %f126, %f122, %f101;
	fma.rn.f32 	%f128, %f126, %f124, %f102;
	ld.shared.f32 	%f129, [%r29+268];
	fma.rn.f32 	%f130, %f129, %f122, %f104;
	fma.rn.f32 	%f131, %f129, %f124, %f105;
	ld.shared.f32 	%f132, [%r29+300];
	fma.rn.f32 	%f133, %f132, %f122, %f107;
	fma.rn.f32 	%f134, %f132, %f124, %f108;
	ld.shared.f32 	%f135, [%r29+76];
	fma.rn.f32 	%f136, %f135, %f122, %f110;
	fma.rn.f32 	%f137, %f135, %f124, %f111;
	ld.shared.f32 	%f138, [%r29+108];
	fma.rn.f32 	%f139, %f138, %f122, %f113;
	fma.rn.f32 	%f140, %f138, %f124, %f114;
	ld.shared.f32 	%f141, [%r29+332];
	fma.rn.f32 	%f142, %f141, %f122, %f116;
	fma.rn.f32 	%f143, %f141, %f124, %f117;
	ld.shared.f32 	%f144, [%r29+364];
	fma.rn.f32 	%f145, %f144, %f122, %f119;
	fma.rn.f32 	%f146, %f144, %f124, %f120;
	ld.shared.f32 	%f147, [%r29+16];
	ld.shared.f32 	%f148, [%r31+2944];
	fma.rn.f32 	%f149, %f147, %f148, %f123;
	ld.shared.f32 	%f150, [%r31+3312];
	fma.rn.f32 	%f151, %f147, %f150, %f125;
	ld.shared.f32 	%f152, [%r29+48];
	fma.rn.f32 	%f153, %f152, %f148, %f127;
	fma.rn.f32 	%f154, %f152, %f150, %f128;
	ld.shared.f32 	%f155, [%r29+272];
	fma.rn.f32 	%f156, %f155, %f148, %f130;
	fma.rn.f32 	%f157, %f155, %f150, %f131;
	ld.shared.f32 	%f158, [%r29+304];
	fma.rn.f32 	%f159, %f158, %f148, %f133;
	fma.rn.f32 	%f160, %f158, %f150, %f134;
	ld.shared.f32 	%f161, [%r29+80];
	fma.rn.f32 	%f162, %f161, %f148, %f136;
	fma.rn.f32 	%f163, %f161, %f150, %f137;
	ld.shared.f32 	%f164, [%r29+112];
	fma.rn.f32 	%f165, %f164, %f148, %f139;
	fma.rn.f32 	%f166, %f164, %f150, %f140;
	ld.shared.f32 	%f167, [%r29+336];
	fma.rn.f32 	%f168, %f167, %f148, %f142;
	fma.rn.f32 	%f169, %f167, %f150, %f143;
	ld.shared.f32 	%f170, [%r29+368];
	fma.rn.f32 	%f171, %f170, %f148, %f145;
	fma.rn.f32 	%f172, %f170, %f150, %f146;
	ld.shared.f32 	%f173, [%r29+20];
	ld.shared.f32 	%f174, [%r31+3680];
	fma.rn.f32 	%f175, %f173, %f174, %f149;
	ld.shared.f32 	%f176, [%r31+4048];
	fma.rn.f32 	%f177, %f173, %f176, %f151;
	ld.shared.f32 	%f178, [%r29+52];
	fma.rn.f32 	%f179, %f178, %f174, %f153;
	fma.rn.f32 	%f180, %f178, %f176, %f154;
	ld.shared.f32 	%f181, [%r29+276];
	fma.rn.f32 	%f182, %f181, %f174, %f156;
	fma.rn.f32 	%f183, %f181, %f176, %f157;
	ld.shared.f32 	%f184, [%r29+308];
	fma.rn.f32 	%f185, %f184, %f174, %f159;
	fma.rn.f32 	%f186, %f184, %f176, %f160;
	ld.shared.f32 	%f187, [%r29+84];
	fma.rn.f32 	%f188, %f187, %f174, %f162;
	fma.rn.f32 	%f189, %f187, %f176, %f163;
	ld.shared.f32 	%f190, [%r29+116];
	fma.rn.f32 	%f191, %f190, %f174, %f165;
	fma.rn.f32 	%f192, %f190, %f176, %f166;
	ld.shared.f32 	%f193, [%r29+340];
	fma.rn.f32 	%f194, %f193, %f174, %f168;
	fma.rn.f32 	%f195, %f193, %f176, %f169;
	ld.shared.f32 	%f196, [%r29+372];
	fma.rn.f32 	%f197, %f196, %f174, %f171;
	fma.rn.f32 	%f198, %f196, %f176, %f172;
	ld.shared.f32 	%f199, [%r29+24];
	ld.shared.f32 	%f200, [%r31+4416];
	fma.rn.f32 	%f201, %f199, %f200, %f175;
	ld.shared.f32 	%f202, [%r31+4784];
	fma.rn.f32 	%f203, %f199, %f202, %f177;
	ld.shared.f32 	%f204, [%r29+56];
	fma.rn.f32 	%f205, %f204, %f200, %f179;
	fma.rn.f32 	%f206, %f204, %f202, %f180;
	ld.shared.f32 	%f207, [%r29+280];
	fma.rn.f32 	%f208, %f207, %f200, %f182;
	fma.rn.f32 	%f209, %f207, %f202, %f183;
	ld.shared.f32 	%f210, [%r29+312];
	fma.rn.f32 	%f211, %f210, %f200, %f185;
	fma.rn.f32 	%f212, %f210, %f202, %f186;
	ld.shared.f32 	%f213, [%r29+88];
	fma.rn.f32 	%f214, %f213, %f200, %f188;
	fma.rn.f32 	%f215, %f213, %f202, %f189;
	ld.shared.f32 	%f216, [%r29+120];
	fma.rn.f32 	%f217, %f216, %f200, %f191;
	fma.rn.f32 	%f218, %f216, %f202, %f192;
	ld.shared.f32 	%f219, [%r29+344];
	fma.rn.f32 	%f220, %f219, %f200, %f194;
	fma.rn.f32 	%f221, %f219, %f202, %f195;
	ld.shared.f32 	%f222, [%r29+376];
	fma.rn.f32 	%f223, %f222, %f200, %f197;
	fma.rn.f32 	%f224, %f222, %f202, %f198;
	ld.shared.f32 	%f225, [%r29+28];
	ld.shared.f32 	%f226, [%r31+5152];
	fma.rn.f32 	%f250, %f225, %f226, %f201;
	ld.shared.f32 	%f227, [%r31+5520];
	fma.rn.f32 	%f248, %f225, %f227, %f203;
	ld.shared.f32 	%f228, [%r29+60];
	fma.rn.f32 	%f246, %f228, %f226, %f205;
	fma.rn.f32 	%f244, %f228, %f227, %f206;
	ld.shared.f32 	%f229, [%r29+284];
	fma.rn.f32 	%f242, %f229, %f226, %f208;
	fma.rn.f32 	%f240, %f229, %f227, %f209;
	ld.shared.f32 	%f230, [%r29+316];
	fma.rn.f32 	%f238, %f230, %f226, %f211;
	fma.rn.f32 	%f236, %f230, %f227, %f212;
	ld.shared.f32 	%f231, [%r29+92];
	fma.rn.f32 	%f249, %f231, %f226, %f214;
	fma.rn.f32 	%f247, %f231, %f227, %f215;
	ld.shared.f32 	%f232, [%r29+124];
	fma.rn.f32 	%f245, %f232, %f226, %f217;
	fma.rn.f32 	%f243, %f232, %f227, %f218;
	ld.shared.f32 	%f233, [%r29+348];
	fma.rn.f32 	%f241, %f233, %f226, %f220;
	fma.rn.f32 	%f239, %f233, %f227, %f221;
	ld.shared.f32 	%f234, [%r29+380];
	fma.rn.f32 	%f237, %f234, %f226, %f223;
	fma.rn.f32 	%f235, %f234, %f227, %f224;
	add.s32 	%r38, %r38, 1;
	add.s32 	%r37, %r37, 8;
	add.s64 	%rd17, %rd17, 5888;
	setp.ne.s32 	%p2, %r38, 10;
	@%p2 bra 	$L__BB1_1;
	ld.param.u64 	%rd16, [my_kernel_kernel0_param_2];
	mul.lo.s32 	%r32, %r2, 23552;
	mul.wide.u16 	%r33, %rs1, 5888;
	mad.lo.s32 	%r34, %r3, 368, %r32;
	add.s32 	%r35, %r34, %r5;
	add.s32 	%r36, %r35, %r33;
	cvta.to.global.u64 	%rd13, %rd16;
	mul.wide.u32 	%rd14, %r36, 4;
	add.s64 	%rd15, %rd13, %rd14;
	st.global.f32 	[%rd15], %f250;
	st.global.f32 	[%rd15+368], %f248;
	st.global.f32 	[%rd15+736], %f246;
	st.global.f32 	[%rd15+1104], %f244;
	st.global.f32 	[%rd15+47104], %f242;
	st.global.f32 	[%rd15+47472], %f240;
	st.global.f32 	[%rd15+47840], %f238;
	st.global.f32 	[%rd15+48208], %f236;
	st.global.f32 	[%rd15+11776], %f249;
	st.global.f32 	[%rd15+12144], %f247;
	st.global.f32 	[%rd15+12512], %f245;
	st.global.f32 	[%rd15+12880], %f243;
	st.global.f32 	[%rd15+58880], %f241;
	st.global.f32 	[%rd15+59248], %f239;
	st.global.f32 	[%rd15+59616], %f237;
	st.global.f32 	[%rd15+59984], %f235;
	ret;

}


// ===== COMPILED SASS (sm_100) =====

	.target	sm_100

	.elftype	@"ET_EXEC"


//--------------------- .note.nv.tkinfo           --------------------------
	.section	.note.nv.tkinfo,"",@"SHT_NOTE"
	.sectionflags	@"SHF_NOTE_NV_TKINFO"
	.tkinfo
        /*0018*/ 	.word	0x00000002
        /*0030*/ 	.string	""
        /*0030*/ 	.string	"ptxas"
        /*0030*/ 	.string	"Cuda compilation tools, release 13.0, V13.0.88"
        /*0030*/ 	.string	"Build cuda_13.0.r13.0/compiler.36424714_0"
        /*0030*/ 	.string	"-arch sm_100 -m 64 "



//--------------------- .note.nv.cuinfo           --------------------------
	.section	.note.nv.cuinfo,"",@"SHT_NOTE"
	.sectionflags	@"SHF_NOTE_NV_CUINFO"
        /*0018*/ 	.short	0x0002
        /*001a*/ 	.short	0x0064
        /*001c*/ 	.short	0x0082
	.zero		2


//--------------------- .nv.info                  --------------------------
	.section	.nv.info,"",@"SHT_CUDA_INFO"
	.align	4


	//----- nvinfo : EIATTR_REGCOUNT
	.align		4
        /*0000*/ 	.byte	0x04, 0x2f
        /*0002*/ 	.short	(.L_1 - .L_0)
	.align		4
.L_0:
        /*0004*/ 	.word	index@(my_kernel_kernel1)
        /*0008*/ 	.word	0x0000000e


	//----- nvinfo : EIATTR_FRAME_SIZE
	.align		4
.L_1:
        /*000c*/ 	.byte	0x04, 0x11
        /*000e*/ 	.short	(.L_3 - .L_2)
	.align		4
.L_2:
        /*0010*/ 	.word	index@(my_kernel_kernel1)
        /*0014*/ 	.word	0x00000000


	//----- nvinfo : EIATTR_REGCOUNT
	.align		4
.L_3:
        /*0018*/ 	.byte	0x04, 0x2f
        /*001a*/ 	.short	(.L_5 - .L_4)
	.align		4
.L_4:
        /*001c*/ 	.word	index@(my_kernel_kernel0)
        /*0020*/ 	.word	0x00000040


	//----- nvinfo : EIATTR_FRAME_SIZE
	.align		4
.L_5:
        /*0024*/ 	.byte	0x04, 0x11
        /*0026*/ 	.short	(.L_7 - .L_6)
	.align		4
.L_6:
        /*0028*/ 	.word	index@(my_kernel_kernel0)
        /*002c*/ 	.word	0x00000000


	//----- nvinfo : EIATTR_MIN_STACK_SIZE
	.align		4
.L_7:
        /*0030*/ 	.byte	0x04, 0x12
        /*0032*/ 	.short	(.L_9 - .L_8)
	.align		4
.L_8:
        /*0034*/ 	.word	index@(my_kernel_kernel0)
        /*0038*/ 	.word	0x00000000


	//----- nvinfo : EIATTR_MIN_STACK_SIZE
	.align		4
.L_9:
        /*003c*/ 	.byte	0x04, 0x12
        /*003e*/ 	.short	(.L_11 - .L_10)
	.align		4
.L_10:
        /*0040*/ 	.word	index@(my_kernel_kernel1)
        /*0044*/ 	.word	0x00000000
.L_11:


//--------------------- .nv.compat                --------------------------
	.section	.nv.compat,"",@"SHT_CUDA_COMPAT_INFO"
	.align	4
        /*0000*/ 	.byte	0x02, 0x09, 0x00, 0x00, 0x02, 0x02, 0x01, 0x00, 0x02, 0x05, 0x05, 0x00, 0x03, 0x07, 0x01, 0x01
        /*0010*/ 	.byte	0x02, 0x03, 0x00, 0x00, 0x02, 0x06, 0x01, 0x00, 0x04, 0x0b, 0x08, 0x00, 0x09, 0x00, 0x00, 0x00
        /*0020*/ 	.byte	0x00, 0x00, 0x00, 0x00


//--------------------- .nv.info.my_kernel_kernel0 --------------------------
	.section	.nv.info.my_kernel_kernel0,"",@"SHT_CUDA_INFO"
	.sectionflags	@""
	.align	4


	//----- nvinfo : EIATTR_CUDA_API_VERSION
	.align		4
        /*0000*/ 	.byte	0x04, 0x37
        /*0002*/ 	.short	(.L_13 - .L_12)
.L_12:
        /*0004*/ 	.word	0x00000082


	//----- nvinfo : EIATTR_KPARAM_INFO
	.align		4
.L_13:
        /*0008*/ 	.byte	0x04, 0x17
        /*000a*/ 	.short	(.L_15 - .L_14)
.L_14:
        /*000c*/ 	.word	0x00000000
        /*0010*/ 	.short	0x0002
        /*0012*/ 	.short	0x0010
        /*0014*/ 	.byte	0x00, 0xf5, 0x21, 0x00


	//----- nvinfo : EIATTR_KPARAM_INFO
	.align		4
.L_15:
        /*0018*/ 	.byte	0x04, 0x17
        /*001a*/ 	.short	(.L_17 - .L_16)
.L_16:
        /*001c*/ 	.word	0x00000000
        /*0020*/ 	.short	0x0001
        /*0022*/ 	.short	0x0008
        /*0024*/ 	.byte	0x00, 0xf5, 0x21, 0x00


	//----- nvinfo : EIATTR_KPARAM_INFO
	.align		4
.L_17:
        /*0028*/ 	.byte	0x04, 0x17
        /*002a*/ 	.short	(.L_19 - .L_18)
.L_18:
        /*002c*/ 	.word	0x00000000
        /*0030*/ 	.short	0x0000
        /*0032*/ 	.short	0x0000
        /*0034*/ 	.byte	0x00, 0xf5, 0x21, 0x00


	//----- nvinfo : EIATTR_SPARSE_MMA_MASK
	.align		4
.L_19:
        /*0038*/ 	.byte	0x03, 0x50
        /*003a*/ 	.short	0x0000


	//----- nvinfo : EIATTR_MAXREG_COUNT
	.align		4
        /*003c*/ 	.byte	0x03, 0x1b
        /*003e*/ 	.short	0x00ff


	//----- nvinfo : EIATTR_NUM_BARRIERS
	.align		4
        /*0040*/ 	.byte	0x02, 0x4c
        /*0042*/ 	.byte	0x01
	.zero		1


	//----- nvinfo : EIATTR_MERCURY_ISA_VERSION
	.align		4
        /*0044*/ 	.byte	0x03, 0x5f
        /*0046*/ 	.short	0x0101


	//----- nvinfo : EIATTR_VRC_CTA_INIT_COUNT
	.align		4
        /*0048*/ 	.byte	0x02, 0x4a
	.zero		1
	.zero		1


	//----- nvinfo : EIATTR_EXIT_INSTR_OFFSETS
	.align		4
        /*004c*/ 	.byte	0x04, 0x1c
        /*004e*/ 	.short	(.L_21 - .L_20)


	//   ....[0]....
.L_20:
        /*0050*/ 	.word	0x00001020


	//----- nvinfo : EIATTR_CBANK_PARAM_SIZE
	.align		4
.L_21:
        /*0054*/ 	.byte	0x03, 0x19
        /*0056*/ 	.short	0x0018


	//----- nvinfo : EIATTR_PARAM_CBANK
	.align		4
        /*0058*/ 	.byte	0x04, 0x0a
        /*005a*/ 	.short	(.L_23 - .L_22)
	.align		4
.L_22:
        /*005c*/ 	.word	index@(.nv.constant0.my_kernel_kernel0)
        /*0060*/ 	.short	0x0380
        /*0062*/ 	.short	0x0018


	//----- nvinfo : EIATTR_SW_WAR
	.align		4
.L_23:
        /*0064*/ 	.byte	0x04, 0x36
        /*0066*/ 	.short	(.L_25 - .L_24)
.L_24:
        /*0068*/ 	.word	0x00000008
.L_25:


//--------------------- .nv.info.my_kernel_kernel1 --------------------------
	.section	.nv.info.my_kernel_kernel1,"",@"SHT_CUDA_INFO"
	.sectionflags	@""
	.align	4


	//----- nvinfo : EIATTR_CUDA_API_VERSION
	.align		4
        /*0000*/ 	.byte	0x04, 0x37
        /*0002*/ 	.short	(.L_27 - .L_26)
.L_26:
        /*0004*/ 	.word	0x00000082


	//----- nvinfo : EIATTR_KPARAM_INFO
	.align		4
.L_27:
        /*0008*/ 	.byte	0x04, 0x17
        /*000a*/ 	.short	(.L_29 - .L_28)
.L_28:
        /*000c*/ 	.word	0x00000000
        /*0010*/ 	.short	0x0002
        /*0012*/ 	.short	0x0010
        /*0014*/ 	.byte	0x00, 0xf5, 0x21, 0x00


	//----- nvinfo : EIATTR_KPARAM_INFO
	.align		4
.L_29:
        /*0018*/ 	.byte	0x04, 0x17
        /*001a*/ 	.short	(.L_31 - .L_30)
.L_30:
        /*001c*/ 	.word	0x00000000
        /*0020*/ 	.short	0x0001
        /*0022*/ 	.short	0x0008
        /*0024*/ 	.byte	0x00, 0xf5, 0x21, 0x00


	//----- nvinfo : EIATTR_KPARAM_INFO
	.align		4
.L_31:
        /*0028*/ 	.byte	0x04, 0x17
        /*002a*/ 	.short	(.L_33 - .L_32)
.L_32:
        /*002c*/ 	.word	0x00000000
        /*0030*/ 	.short	0x0000
        /*0032*/ 	.short	0x0000
        /*0034*/ 	.byte	0x00, 0xf5, 0x21, 0x00


	//----- nvinfo : EIATTR_SPARSE_MMA_MASK
	.align		4
.L_33:
        /*0038*/ 	.byte	0x03, 0x50
        /*003a*/ 	.short	0x0000


	//----- nvinfo : EIATTR_MAXREG_COUNT
	.align		4
        /*003c*/ 	.byte	0x03, 0x1b
        /*003e*/ 	.short	0x00ff


	//----- nvinfo : EIATTR_MERCURY_ISA_VERSION
	.align		4
        /*0040*/ 	.byte	0x03, 0x5f
        /*0042*/ 	.short	0x0101


	//----- nvinfo : EIATTR_VRC_CTA_INIT_COUNT
	.align		4
        /*0044*/ 	.byte	0x02, 0x4a
	.zero		1
	.zero		1


	//----- nvinfo : EIATTR_EXIT_INSTR_OFFSETS
	.align		4
        /*0048*/ 	.byte	0x04, 0x1c
        /*004a*/ 	.short	(.L_35 - .L_34)


	//   ....[0]....
.L_34:
        /*004c*/ 	.word	0x00000150


	//----- nvinfo : EIATTR_CBANK_PARAM_SIZE
	.align		4
.L_35:
        /*0050*/ 	.byte	0x03, 0x19
        /*0052*/ 	.short	0x0018


	//----- nvinfo : EIATTR_PARAM_CBANK
	.align		4
        /*0054*/ 	.byte	0x04, 0x0a
        /*0056*/ 	.short	(.L_37 - .L_36)
	.align		4
.L_36:
        /*0058*/ 	.word	index@(.nv.constant0.my_kernel_kernel1)
        /*005c*/ 	.short	0x0380
        /*005e*/ 	.short	0x0018


	//----- nvinfo : EIATTR_SW_WAR
	.align		4
.L_37:
        /*0060*/ 	.byte	0x04, 0x36
        /*0062*/ 	.short	(.L_39 - .L_38)
.L_38:
        /*0064*/ 	.word	0x00000008
.L_39:


//--------------------- .nv.callgraph             --------------------------
	.section	.nv.callgraph,"",@"SHT_CUDA_CALLGRAPH"
	.align	4
	.sectionentsize	8
	.align		4
        /*0000*/ 	.word	0x00000000
	.align		4
        /*0004*/ 	.word	0xffffffff
	.align		4
        /*0008*/ 	.word	0x00000000
	.align		4
        /*000c*/ 	.word	0xfffffffe
	.align		4
        /*0010*/ 	.word	0x00000000
	.align		4
        /*0014*/ 	.word	0xfffffffd
	.align		4
        /*0018*/ 	.word	0x00000000
	.align		4
        /*001c*/ 	.word	0xfffffffc


//--------------------- .text.my_kernel_kernel0   --------------------------
	.section	.text.my_kernel_kernel0,"ax",@progbits
	.align	128
        .global         my_kernel_kernel0
        .type           my_kernel_kernel0,@function
        .size           my_kernel_kernel0,(.L_x_3 - my_kernel_kernel0)
        .other          my_kernel_kernel0,@"STO_CUDA_ENTRY STV_DEFAULT"
my_kernel_kernel0:
.text.my_kernel_kernel0:
[----:B------:R-:W-:Y:S01]  /*0000*/  LDC R1, c[0x0][0x37c] ;  /* 0x0000df00ff017b82 */ /* 0x000fe20000000800 */
[----:B------:R-:W0:Y:S07]  /*0010*/  S2R R0, SR_TID.X ;  /* 0x0000000000007919 */ /* 0x000e2e0000002100 */
[----:B------:R-:W1:Y:S01]  /*0020*/  LDC.64 R4, c[0x0][0x388] ;  /* 0x0000e200ff047b82 */ /* 0x000e620000000a00 */
[----:B------:R-:W-:Y:S01]  /*0030*/  HFMA2 R60, -RZ, RZ, 0, 0 ;  /* 0x00000000ff3c7431 */ /* 0x000fe200000001ff */
[----:B------:R-:W-:Y:S01]  /*0040*/  MOV R31, RZ ;  /* 0x000000ff001f7202 */ /* 0x000fe20000000f00 */
[----:B------:R-:W2:Y:S01]  /*0050*/  S2R R9, SR_CTAID.X ;  /* 0x0000000000097919 */ /* 0x000ea20000002500 */
[----:B------:R-:W-:Y:S01]  /*0060*/  HFMA2 R50, -RZ, RZ, 0, 0 ;  /* 0x00000000ff327431 */ /* 0x000fe200000001ff */
[----:B------:R-:W-:-:S02]  /*0070*/  CS2R R28, SRZ ;  /* 0x00000000001c7805 */ /* 0x000fc4000001ff00 */
[----:B------:R-:W-:Y:S02]  /*0080*/  CS2R R48, SRZ ;  /* 0x0000000000307805 */ /* 0x000fe4000001ff00 */
[----:B------:R-:W-:Y:S02]  /*0090*/  CS2R R40, SRZ ;  /* 0x0000000000287805 */ /* 0x000fe4000001ff00 */
[----:B------:R-:W-:Y:S02]  /*00a0*/  CS2R R38, SRZ ;  /* 0x0000000000267805 */ /* 0x000fe4000001ff00 */
[----:B------:R-:W-:Y:S02]  /*00b0*/  CS2R R36, SRZ ;  /* 0x0000000000247805 */ /* 0x000fe4000001ff00 */
[----:B------:R-:W-:Y:S02]  /*00c0*/  CS2R R42, SRZ ;  /* 0x00000000002a7805 */ /* 0x000fe4000001ff00 */
[----:B------:R-:W-:Y:S01]  /*00d0*/  MOV R35, RZ ;  /* 0x000000ff00237202 */ /* 0x000fe20000000f00 */
[----:B------:R-:W3:Y:S01]  /*00e0*/  LDCU.64 UR8, c[0x0][0x358] ;  /* 0x00006b00ff0877ac */ /* 0x000ee20008000a00 */
[----:B------:R-:W-:Y:S01]  /*00f0*/  UMOV UR4, URZ ;  /* 0x000000ff00047c82 */ /* 0x000fe20008000000 */
[C---:B0-----:R-:W-:Y:S01]  /*0100*/  LOP3.LUT R8, R0.reuse, 0xffff, RZ, 0xc0, !PT ;  /* 0x0000ffff00087812 */ /* 0x041fe200078ec0ff */
[----:B-1----:R-:W-:Y:S01]  /*0110*/  IMAD.WIDE.U32 R4, R0, 0x4, R4 ;  /* 0x0000000400047825 */ /* 0x002fe200078e0004 */
[----:B------:R-:W-:-:S02]  /*0120*/  SHF.R.U32.HI R2, RZ, 0x4, R0 ;  /* 0x00000004ff027819 */ /* 0x000fc40000011600 */
[----:B------:R-:W-:Y:S01]  /*0130*/  LOP3.LUT R3, R0, 0x7, RZ, 0xc0, !PT ;  /* 0x0000000700037812 */ /* 0x000fe200078ec0ff */
[----:B------:R-:W-:Y:S01]  /*0140*/  IMAD R44, R8, 0x2c9, RZ ;  /* 0x000002c9082c7824 */ /* 0x000fe200078e02ff */
[----:B------:R-:W-:Y:S02]  /*0150*/  IADD3 R58, P0, PT, R4, 0xb80, RZ ;  /* 0x00000b80043a7810 */ /* 0x000fe40007f1e0ff */
[----:B------:R-:W-:Y:S01]  /*0160*/  SHF.L.U32 R6, R0, 0x1c, RZ ;  /* 0x0000001c00067819 */ /* 0x000fe200000006ff */
[----:B------:R-:W-:Y:S01]  /*0170*/  IMAD R7, R2, 0x500, R3 ;  /* 0x0000050002077824 */ /* 0x000fe200078e0203 */
[----:B------:R-:W-:Y:S02]  /*0180*/  SHF.R.U32.HI R44, RZ, 0x10, R44 ;  /* 0x00000010ff2c7819 */ /* 0x000fe4000001162c */
[----:B--2---:R-:W-:Y:S02]  /*0190*/  SHF.R.U32.HI R2, RZ, 0x3, R9 ;  /* 0x00000003ff027819 */ /* 0x004fe40000011609 */
[----:B------:R-:W-:-:S02]  /*01a0*/  PRMT R4, R44, 0x9910, RZ ;  /* 0x000099102c047816 */ /* 0x000fc400000000ff */
[----:B------:R-:W-:Y:S01]  /*01b0*/  LOP3.LUT R3, R9, 0x7, RZ, 0xc0, !PT ;  /* 0x0000000709037812 */ /* 0x000fe200078ec0ff */
[----:B------:R-:W-:Y:S01]  /*01c0*/  IMAD R8, R2, 0x2800, R7 ;  /* 0x0000280002087824 */ /* 0x000fe200078e0207 */
[----:B------:R-:W-:Y:S01]  /*01d0*/  SHF.R.S32.HI R6, RZ, 0x1f, R6 ;  /* 0x0000001fff067819 */ /* 0x000fe20000011406 */
[----:B------:R-:W-:Y:S01]  /*01e0*/  IMAD R4, R4, 0x5c, RZ ;  /* 0x0000005c04047824 */ /* 0x000fe200078e02ff */
[----:B------:R-:W-:Y:S01]  /*01f0*/  IADD3.X R59, PT, PT, RZ, R5, RZ, P0, !PT ;  /* 0x00000005ff3b7210 */ /* 0x000fe200007fe4ff */
[----:B------:R-:W-:Y:S01]  /*0200*/  IMAD R7, R3, 0xa0, R8 ;  /* 0x000000a003077824 */ /* 0x000fe200078e0208 */
[----:B------:R-:W-:Y:S02]  /*0210*/  LOP3.LUT R6, R6, 0x50, RZ, 0xc0, !PT ;  /* 0x0000005006067812 */ /* 0x000fe400078ec0ff */
[----:B------:R-:W-:Y:S02]  /*0220*/  IADD3 R4, PT, PT, RZ, -R4, RZ ;  /* 0x80000004ff047210 */ /* 0x000fe40007ffe0ff */
[----:B------:R-:W-:-:S02]  /*0230*/  IADD3 R46, PT, PT, R6, R7, RZ ;  /* 0x00000007062e7210 */ /* 0x000fc40007ffe0ff */
[----:B------:R-:W-:-:S04]  /*0240*/  PRMT R45, R4, 0x7710, RZ ;  /* 0x00007710042d7816 */ /* 0x000fc800000000ff */
[----:B------:R-:W-:-:S04]  /*0250*/  IADD3 R45, PT, PT, R45, R0, RZ ;  /* 0x000000002d2d7210 */ /* 0x000fc80007ffe0ff */
[----:B---3--:R-:W-:-:S07]  /*0260*/  LOP3.LUT R45, R45, 0xffff, RZ, 0xc0, !PT ;  /* 0x0000ffff2d2d7812 */ /* 0x008fce00078ec0ff */
.L_x_0:
[----:B------:R-:W-:Y:S01]  /*0270*/  ISETP.GT.U32.AND P0, PT, R0, 0x7f, PT ;  /* 0x0000007f0000780c */ /* 0x000fe20003f04070 */
[----:B------:R-:W2:Y:S04]  /*0280*/  LDG.E.CONSTANT R6, desc[UR8][R58.64+-0xb80] ;  /* 0xfff480083a067981 */ /* 0x000ea8000c1e9900 */
[----:B------:R-:W3:Y:S04]  /*0290*/  LDG.E.CONSTANT R8, desc[UR8][R58.64+-0x8a0] ;  /* 0xfff760083a087981 */ /* 0x000ee8000c1e9900 */
[----:B------:R-:W4:Y:S04]  /*02a0*/  LDG.E.CONSTANT R10, desc[UR8][R58.64+-0x5c0] ;  /* 0xfffa40083a0a7981 */ /* 0x000f28000c1e9900 */
[----:B------:R-:W0:Y:S01]  /*02b0*/  @!P0 LDC.64 R4, c[0x0][0x380] ;  /* 0x0000e000ff048b82 */ /* 0x000e220000000a00 */
[----:B------:R-:W5:Y:S04]  /*02c0*/  LDG.E.CONSTANT R12, desc[UR8][R58.64+-0x2e0] ;  /* 0xfffd20083a0c7981 */ /* 0x000f68000c1e9900 */
[----:B------:R-:W5:Y:S04]  /*02d0*/  LDG.E.CONSTANT R14, desc[UR8][R58.64] ;  /* 0x000000083a0e7981 */ /* 0x000f68000c1e9900 */
[----:B------:R-:W5:Y:S04]  /*02e0*/  LDG.E.CONSTANT R16, desc[UR8][R58.64+0x2e0] ;  /* 0x0002e0083a107981 */ /* 0x000f68000c1e9900 */
[----:B------:R-:W5:Y:S04]  /*02f0*/  LDG.E.CONSTANT R18, desc[UR8][R58.64+0x5c0] ;  /* 0x0005c0083a127981 */ /* 0x000f68000c1e9900 */
[----:B------:R-:W5:Y:S01]  /*0300*/  LDG.E.CONSTANT R20, desc[UR8][R58.64+0x8a0] ;  /* 0x0008a0083a147981 */ /* 0x000f62000c1e9900 */
[----:B0-----:R-:W-:-:S06]  /*0310*/  @!P0 IMAD.WIDE.U32 R4, R46, 0x4, R4 ;  /* 0x000000042e048825 */ /* 0x001fcc00078e0004 */
[----:B------:R0:W2:Y:S01]  /*0320*/  @!P0 LDG.E.CONSTANT R4, desc[UR8][R4.64] ;  /* 0x0000000804048981 */ /* 0x0000a2000c1e9900 */
[----:B------:R-:W1:Y:S01]  /*0330*/  S2UR UR7, SR_CgaCtaId ;  /* 0x00000000000779c3 */ /* 0x000e620000008800 */
[----:B------:R-:W-:Y:S02]  /*0340*/  UMOV UR5, 0x400 ;  /* 0x0000040000057882 */ /* 0x000fe40000000000 */
[----:B------:R-:W-:Y:S02]  /*0350*/  UIADD3 UR6, UPT, UPT, UR5, 0x200, URZ ;  /* 0x0000020005067890 */ /* 0x000fe4000fffe0ff */
[----:B-1----:R-:W-:Y:S02]  /*0360*/  ULEA UR5, UR7, UR5, 0x18 ;  /* 0x0000000507057291 */ /* 0x002fe4000f8ec0ff */
[----:B------:R-:W-:-:S04]  /*0370*/  ULEA UR6, UR7, UR6, 0x18 ;  /* 0x0000000607067291 */ /* 0x000fc8000f8ec0ff */
[C---:B0-----:R-:W-:Y:S01]  /*0380*/  @!P0 LEA R5, R0.reuse, UR5, 0x2 ;  /* 0x0000000500058c11 */ /* 0x041fe2000f8e10ff */
[----:B------:R-:W-:Y:S01]  /*0390*/  BAR.SYNC.DEFER_BLOCKING 0x0 ;  /* 0x0000000000007b1d */ /* 0x000fe20000010000 */
[----:B------:R-:W-:Y:S02]  /*03a0*/  LEA R17, R0, UR6, 0x2 ;  /* 0x0000000600117c11 */ /* 0x000fe4000f8e10ff */
[----:B------:R-:W-:Y:S02]  /*03b0*/  LEA R56, R45, UR6, 0x2 ;  /* 0x000000062d387c11 */ /* 0x000fe4000f8e10ff */
[----:B------:R-:W-:Y:S01]  /*03c0*/  LEA R47, R44, UR5, 0x7 ;  /* 0x000000052c2f7c11 */ /* 0x000fe2000f8e38ff */
[----:B------:R-:W-:-:S04]  /*03d0*/  UIADD3 UR4, UPT, UPT, UR4, 0x1, URZ ;  /* 0x0000000104047890 */ /* 0x000fc8000fffe0ff */
[----:B------:R-:W-:Y:S01]  /*03e0*/  UISETP.NE.AND UP0, UPT, UR4, 0xa, UPT ;  /* 0x0000000a0400788c */ /* 0x000fe2000bf05270 */
[----:B--2---:R-:W-:Y:S04]  /*03f0*/  @!P0 STS [R5], R4 ;  /* 0x0000000405008388 */ /* 0x004fe80000000800 */
[----:B------:R-:W-:Y:S04]  /*0400*/  STS [R17], R6 ;  /* 0x0000000611007388 */ /* 0x000fe80000000800 */
[----:B---3--:R-:W-:Y:S04]  /*0410*/  STS [R17+0x2e0], R8 ;  /* 0x0002e00811007388 */ /* 0x008fe80000000800 */
[----:B----4-:R-:W-:Y:S04]  /*0420*/  STS [R17+0x5c0], R10 ;  /* 0x0005c00a11007388 */ /* 0x010fe80000000800 */
[----:B-----5:R-:W-:Y:S04]  /*0430*/  STS [R17+0x8a0], R12 ;  /* 0x0008a00c11007388 */ /* 0x020fe80000000800 */
[----:B------:R-:W-:Y:S04]  /*0440*/  STS [R17+0xb80], R14 ;  /* 0x000b800e11007388 */ /* 0x000fe80000000800 */
[----:B------:R-:W-:Y:S04]  /*0450*/  STS [R17+0xe60], R16 ;  /* 0x000e601011007388 */ /* 0x000fe80000000800 */
[----:B------:R-:W-:Y:S04]  /*0460*/  STS [R17+0x1140], R18 ;  /* 0x0011401211007388 */ /* 0x000fe80000000800 */
[----:B------:R-:W-:Y:S01]  /*0470*/  STS [R17+0x1420], R20 ;  /* 0x0014201411007388 */ /* 0x000fe20000000800 */
[----:B------:R-:W-:Y:S06]  /*0480*/  BAR.SYNC.DEFER_BLOCKING 0x0 ;  /* 0x0000000000007b1d */ /* 0x000fec0000010000 */
[----:B------:R-:W-:Y:S04]  /*0490*/  LDS R57, [R56] ;  /* 0x0000000038397984 */ /* 0x000fe80000000800 */
[----:B------:R-:W0:Y:S04]  /*04a0*/  LDS.128 R4, [R47] ;  /* 0x000000002f047984 */ /* 0x000e280000000c00 */
[----:B------:R-:W1:Y:S04]  /*04b0*/  LDS R55, [R56+0x170] ;  /* 0x0001700038377984 */ /* 0x000e680000000800 */
[----:B------:R-:W2:Y:S04]  /*04c0*/  LDS.128 R8, [R47+0x20] ;  /* 0x000020002f087984 */ /* 0x000ea80000000c00 */
[----:B------:R-:W3:Y:S04]  /*04d0*/  LDS R54, [R56+0x2e0] ;  /* 0x0002e00038367984 */ /* 0x000ee80000000800 */
[----:B------:R-:W4:Y:S04]  /*04e0*/  LDS R53, [R56+0x450] ;  /* 0x0004500038357984 */ /* 0x000f280000000800 */
[----:B------:R-:W5:Y:S04]  /*04f0*/  LDS.128 R12, [R47+0x100] ;  /* 0x000100002f0c7984 */ /* 0x000f680000000c00 */
[----:B------:R-:W5:Y:S04]  /*0500*/  LDS R52, [R56+0x5c0] ;  /* 0x0005c00038347984 */ /* 0x000f680000000800 */
[----:B------:R-:W5:Y:S04]  /*0510*/  LDS R51, [R56+0x730] ;  /* 0x0007300038337984 */ /* 0x000f680000000800 */
[----:B------:R-:W5:Y:S04]  /*0520*/  LDS.128 R16, [R47+0x120] ;  /* 0x000120002f107984 */ /* 0x000f680000000c00 */
[----:B------:R-:W5:Y:S01]  /*0530*/  LDS.128 R20, [R47+0x40] ;  /* 0x000040002f147984 */ /* 0x000f620000000c00 */
[C---:B0-----:R-:W-:Y:S01]  /*0540*/  FFMA R35, R4.reuse, R57, R35 ;  /* 0x0000003904237223 */ /* 0x041fe20000000023 */
[----:B-1----:R-:W-:Y:S01]  /*0550*/  FFMA R4, R4, R55, R39 ;  /* 0x0000003704047223 */ /* 0x002fe20000000027 */
[-C--:B--2---:R-:W-:Y:S01]  /*0560*/  FFMA R24, R57, R8.reuse, R29 ;  /* 0x0000000839187223 */ /* 0x084fe2000000001d */
[----:B------:R-:W-:Y:S01]  /*0570*/  FFMA R26, R55, R8, R43 ;  /* 0x00000008371a7223 */ /* 0x000fe2000000002b */
[CC--:B---3--:R-:W-:Y:S01]  /*0580*/  FFMA R35, R54.reuse, R5.reuse, R35 ;  /* 0x0000000536237223 */ /* 0x0c8fe20000000023 */
[C---:B----4-:R-:W-:Y:S01]  /*0590*/  FFMA R8, R53.reuse, R5, R4 ;  /* 0x0000000535087223 */ /* 0x050fe20000000004 */
[-C--:B------:R-:W-:Y:S01]  /*05a0*/  FFMA R5, R54, R9.reuse, R24 ;  /* 0x0000000936057223 */ /* 0x080fe20000000018 */
[----:B------:R-:W-:-:S02]  /*05b0*/  FFMA R9, R53, R9, R26 ;  /* 0x0000000935097223 */ /* 0x000fc4000000001a */
[----:B------:R-:W0:Y:S01]  /*05c0*/  LDS.128 R24, [R47+0x60] ;  /* 0x000060002f187984 */ /* 0x000e220000000c00 */
[-C--:B-----5:R-:W-:Y:S01]  /*05d0*/  FFMA R29, R57, R12.reuse, R38 ;  /* 0x0000000c391d7223 */ /* 0x0a0fe20000000026 */
[----:B------:R-:W-:Y:S01]  /*05e0*/  FFMA R12, R55, R12, R40 ;  /* 0x0000000c370c7223 */ /* 0x000fe20000000028 */
[----:B------:R-:W-:-:S03]  /*05f0*/  FFMA R5, R52, R10, R5 ;  /* 0x0000000a34057223 */ /* 0x000fc60000000005 */
[-C--:B------:R-:W-:Y:S01]  /*0600*/  FFMA R12, R53, R13.reuse, R12 ;  /* 0x0000000d350c7223 */ /* 0x080fe2000000000c */
[----:B------:R-:W-:Y:S01]  /*0610*/  FFMA R10, R51, R10, R9 ;  /* 0x0000000a330a7223 */ /* 0x000fe20000000009 */
[----:B------:R-:W-:Y:S01]  /*0620*/  FFMA R9, R54, R13, R29 ;  /* 0x0000000d36097223 */ /* 0x000fe2000000001d */
[-C--:B------:R-:W-:Y:S01]  /*0630*/  FFMA R13, R57, R16.reuse, R28 ;  /* 0x00000010390d7223 */ /* 0x080fe2000000001c */
[----:B------:R-:W-:Y:S02]  /*0640*/  FFMA R16, R55, R16, R31 ;  /* 0x0000001037107223 */ /* 0x000fe4000000001f */
[-C--:B------:R-:W-:Y:S01]  /*0650*/  FFMA R9, R52, R14.reuse, R9 ;  /* 0x0000000e34097223 */ /* 0x080fe20000000009 */
[-C--:B------:R-:W-:Y:S01]  /*0660*/  FFMA R29, R54, R17.reuse, R13 ;  /* 0x00000011361d7223 */ /* 0x080fe2000000000d */
[----:B------:R-:W-:Y:S01]  /*0670*/  FFMA R14, R51, R14, R12 ;  /* 0x0000000e330e7223 */ /* 0x000fe2000000000c */
[----:B------:R-:W-:Y:S01]  /*0680*/  FFMA R12, R53, R17, R16 ;  /* 0x00000011350c7223 */ /* 0x000fe20000000010 */
[C---:B------:R-:W-:Y:S01]  /*0690*/  FFMA R4, R52.reuse, R6, R35 ;  /* 0x0000000634047223 */ /* 0x040fe20000000023 */
[----:B------:R-:W-:Y:S01]  /*06a0*/  FFMA R16, R52, R18, R29 ;  /* 0x0000001234107223 */ /* 0x000fe2000000001d */
[----:B------:R-:W1:Y:S04]  /*06b0*/  LDS.128 R32, [R47+0x160] ;  /* 0x000160002f207984 */ /* 0x000e680000000c00 */
[----:B------:R-:W2:Y:S01]  /*06c0*/  LDS.128 R28, [R47+0x140] ;  /* 0x000140002f1c7984 */ /* 0x000ea20000000c00 */
[----:B------:R-:W-:Y:S01]  /*06d0*/  FFMA R6, R51, R6, R8 ;  /* 0x0000000633067223 */ /* 0x000fe20000000008 */
[-C--:B------:R-:W-:Y:S01]  /*06e0*/  FFMA R13, R57, R20.reuse, R41 ;  /* 0x00000014390d7223 */ /* 0x080fe20000000029 */
[----:B------:R-:W-:-:S02]  /*06f0*/  FFMA R8, R55, R20, R42 ;  /* 0x0000001437087223 */ /* 0x000fc4000000002a */
[----:B------:R-:W3:Y:S01]  /*0700*/  LDS R20, [R56+0x8a0] ;  /* 0x0008a00038147984 */ /* 0x000ee20000000800 */
[-C--:B------:R-:W-:Y:S01]  /*0710*/  FFMA R13, R54, R21.reuse, R13 ;  /* 0x00000015360d7223 */ /* 0x080fe2000000000d */
[----:B------:R-:W-:Y:S01]  /*0720*/  FFMA R8, R53, R21, R8 ;  /* 0x0000001535087223 */ /* 0x000fe20000000008 */
[-C--:B0-----:R-:W-:Y:S01]  /*0730*/  FFMA R17, R57, R24.reuse, R36 ;  /* 0x0000001839117223 */ /* 0x081fe20000000024 */
[----:B------:R-:W-:Y:S01]  /*0740*/  FFMA R24, R55, R24, R37 ;  /* 0x0000001837187223 */ /* 0x000fe20000000025 */
[----:B------:R-:W-:Y:S01]  /*0750*/  FFMA R18, R51, R18, R12 ;  /* 0x0000001233127223 */ /* 0x000fe2000000000c */
[----:B------:R-:W-:Y:S02]  /*0760*/  LDS.128 R36, [R47+0x10] ;  /* 0x000010002f247984 */ /* 0x000fe40000000c00 */
[-C--:B------:R-:W-:Y:S01]  /*0770*/  FFMA R61, R53, R25.reuse, R24 ;  /* 0x00000019353d7223 */ /* 0x080fe20000000018 */
[-C--:B------:R-:W-:Y:S01]  /*0780*/  FFMA R24, R52, R22.reuse, R13 ;  /* 0x0000001634187223 */ /* 0x080fe2000000000d */
[----:B------:R-:W-:Y:S01]  /*0790*/  FFMA R22, R51, R22, R8 ;  /* 0x0000001633167223 */ /* 0x000fe20000000008 */
[----:B------:R-:W-:Y:S04]  /*07a0*/  LDS.128 R40, [R47+0x30] ;  /* 0x000030002f287984 */ /* 0x000fe80000000c00 */
[----:B------:R-:W0:Y:S01]  /*07b0*/  LDS R8, [R56+0xa10] ;  /* 0x000a100038087984 */ /* 0x000e220000000800 */
[----:B------:R-:W-:Y:S01]  /*07c0*/  FFMA R17, R54, R25, R17 ;  /* 0x0000001936117223 */ /* 0x000fe20000000011 */
[-C--:B-1----:R-:W-:Y:S01]  /*07d0*/  FFMA R50, R57, R32.reuse, R50 ;  /* 0x0000002039327223 */ /* 0x082fe20000000032 */
[----:B------:R-:W-:Y:S01]  /*07e0*/  FFMA R32, R55, R32, R60 ;  /* 0x0000002037207223 */ /* 0x000fe2000000003c */
[-C--:B--2---:R-:W-:Y:S01]  /*07f0*/  FFMA R13, R57, R28.reuse, R48 ;  /* 0x0000001c390d7223 */ /* 0x084fe20000000030 */
[----:B------:R-:W-:-:S02]  /*0800*/  FFMA R28, R55, R28, R49 ;  /* 0x0000001c371c7223 */ /* 0x000fc40000000031 */
[----:B------:R-:W-:Y:S01]  /*0810*/  FFMA R32, R53, R33, R32 ;  /* 0x0000002135207223 */ /* 0x000fe20000000020 */
[-C--:B------:R-:W-:Y:S01]  /*0820*/  FFMA R61, R51, R26.reuse, R61 ;  /* 0x0000001a333d7223 */ /* 0x080fe2000000003d */
[----:B------:R-:W-:Y:S01]  /*0830*/  FFMA R21, R52, R26, R17 ;  /* 0x0000001a34157223 */ /* 0x000fe20000000011 */
[-C--:B------:R-:W-:Y:S01]  /*0840*/  FFMA R28, R53, R29.reuse, R28 ;  /* 0x0000001d351c7223 */ /* 0x080fe2000000001c */
[C---:B------:R-:W-:Y:S01]  /*0850*/  FFMA R60, R51.reuse, R34, R32 ;  /* 0x00000022333c7223 */ /* 0x040fe20000000020 */
[C---:B------:R-:W-:Y:S01]  /*0860*/  FFMA R13, R54.reuse, R29, R13 ;  /* 0x0000001d360d7223 */ /* 0x040fe2000000000d */
[----:B------:R-:W-:Y:S01]  /*0870*/  FFMA R17, R54, R33, R50 ;  /* 0x0000002136117223 */ /* 0x000fe20000000032 */
[-C--:B------:R-:W-:Y:S01]  /*0880*/  FFMA R25, R51, R30.reuse, R28 ;  /* 0x0000001e33197223 */ /* 0x080fe2000000001c */
[----:B------:R-:W-:Y:S04]  /*0890*/  LDS R50, [R56+0xcf0] ;  /* 0x000cf00038327984 */ /* 0x000fe80000000800 */
[----:B------:R-:W1:Y:S01]  /*08a0*/  LDS R51, [R56+0xb80] ;  /* 0x000b800038337984 */ /* 0x000e620000000800 */
[----:B------:R-:W-:-:S03]  /*08b0*/  FFMA R53, R52, R30, R13 ;  /* 0x0000001e34357223 */ /* 0x000fc6000000000d */
[----:B------:R-:W2:Y:S01]  /*08c0*/  LDS R49, [R56+0xe60] ;  /* 0x000e600038317984 */ /* 0x000ea20000000800 */
[----:B------:R-:W-:-:S03]  /*08d0*/  FFMA R52, R52, R34, R17 ;  /* 0x0000002234347223 */ /* 0x000fc60000000011 */
[----:B------:R-:W4:Y:S04]  /*08e0*/  LDS R48, [R56+0xfd0] ;  /* 0x000fd00038307984 */ /* 0x000f280000000800 */
[----:B------:R-:W5:Y:S01]  /*08f0*/  LDS R34, [R56+0x1140] ;  /* 0x0011400038227984 */ /* 0x000f620000000800 */
[C---:B---3--:R-:W-:Y:S01]  /*0900*/  FFMA R12, R20.reuse, R7, R4 ;  /* 0x00000007140c7223 */ /* 0x048fe20000000004 */
[C---:B------:R-:W-:Y:S01]  /*0910*/  FFMA R13, R20.reuse, R11, R5 ;  /* 0x0000000b140d7223 */ /* 0x040fe20000000005 */
[C---:B------:R-:W-:Y:S01]  /*0920*/  FFMA R17, R20.reuse, R15, R9 ;  /* 0x0000000f14117223 */ /* 0x040fe20000000009 */
[C---:B------:R-:W-:Y:S01]  /*0930*/  FFMA R16, R20.reuse, R19, R16 ;  /* 0x0000001314107223 */ /* 0x040fe20000000010 */
[C---:B------:R-:W-:Y:S01]  /*0940*/  FFMA R55, R20.reuse, R23, R24 ;  /* 0x0000001714377223 */ /* 0x040fe20000000018 */
[C---:B------:R-:W-:Y:S01]  /*0950*/  FFMA R54, R20.reuse, R27, R21 ;  /* 0x0000001b14367223 */ /* 0x040fe20000000015 */
[C---:B------:R-:W-:Y:S01]  /*0960*/  FFMA R53, R20.reuse, R31, R53 ;  /* 0x0000001f14357223 */ /* 0x040fe20000000035 */
[----:B------:R-:W-:Y:S01]  /*0970*/  FFMA R52, R20, R35, R52 ;  /* 0x0000002314347223 */ /* 0x000fe20000000034 */
[----:B------:R-:W3:Y:S01]  /*0980*/  LDS R30, [R56+0x12b0] ;  /* 0x0012b000381e7984 */ /* 0x000ee20000000800 */
[C---:B0-----:R-:W-:Y:S01]  /*0990*/  FFMA R20, R8.reuse, R7, R6 ;  /* 0x0000000708147223 */ /* 0x041fe20000000006 */
[C---:B------:R-:W-:Y:S01]  /*09a0*/  FFMA R21, R8.reuse, R11, R10 ;  /* 0x0000000b08157223 */ /* 0x040fe2000000000a */
[C---:B------:R-:W-:Y:S01]  /*09b0*/  FFMA R24, R8.reuse, R15, R14 ;  /* 0x0000000f08187223 */ /* 0x040fe2000000000e */
[----:B------:R-:W0:Y:S01]  /*09c0*/  LDS R32, [R56+0x1420] ;  /* 0x0014200038207984 */ /* 0x000e220000000800 */
[C---:B------:R-:W-:Y:S01]  /*09d0*/  FFMA R18, R8.reuse, R19, R18 ;  /* 0x0000001308127223 */ /* 0x040fe20000000012 */
[C---:B------:R-:W-:Y:S01]  /*09e0*/  FFMA R57, R8.reuse, R23, R22 ;  /* 0x0000001708397223 */ /* 0x040fe20000000016 */
[C---:B------:R-:W-:Y:S01]  /*09f0*/  FFMA R61, R8.reuse, R27, R61 ;  /* 0x0000001b083d7223 */ /* 0x040fe2000000003d */
[----:B------:R1:W-:Y:S01]  /*0a00*/  LDS R33, [R56+0x1590] ;  /* 0x0015900038217984 */ /* 0x0003e20000000800 */
[----:B------:R-:W-:-:S03]  /*0a10*/  FFMA R60, R8, R35, R60 ;  /* 0x00000023083c7223 */ /* 0x000fc6000000003c */
[----:B------:R-:W0:Y:S01]  /*0a20*/  LDS.128 R4, [R47+0x130] ;  /* 0x000130002f047984 */ /* 0x000e220000000c00 */
[----:B-1----:R-:W-:-:S03]  /*0a30*/  FFMA R56, R8, R31, R25 ;  /* 0x0000001f08387223 */ /* 0x002fc60000000019 */
[----:B------:R-:W1:Y:S01]  /*0a40*/  LDS.128 R8, [R47+0x110] ;  /* 0x000110002f087984 */ /* 0x000e620000000c00 */
[C---:B------:R-:W-:Y:S01]  /*0a50*/  FFMA R12, R36.reuse, R51, R12 ;  /* 0x00000033240c7223 */ /* 0x040fe2000000000c */
[----:B------:R-:W-:Y:S01]  /*0a60*/  FFMA R14, R51, R40, R13 ;  /* 0x00000028330e7223 */ /* 0x000fe2000000000d */
[----:B------:R-:W-:Y:S02]  /*0a70*/  FFMA R15, R36, R50, R20 ;  /* 0x00000032240f7223 */ /* 0x000fe40000000014 */
[C---:B--2---:R-:W-:Y:S01]  /*0a80*/  FFMA R13, R49.reuse, R37, R12 ;  /* 0x00000025310d7223 */ /* 0x044fe2000000000c */
[----:B------:R-:W-:Y:S01]  /*0a90*/  FFMA R21, R50, R40, R21 ;  /* 0x0000002832157223 */ /* 0x000fe20000000015 */
[----:B------:R-:W-:Y:S01]  /*0aa0*/  FFMA R19, R49, R41, R14 ;  /* 0x0000002931137223 */ /* 0x000fe2000000000e */
[----:B----4-:R-:W-:Y:S01]  /*0ab0*/  FFMA R15, R48, R37, R15 ;  /* 0x00000025300f7223 */ /* 0x010fe2000000000f */
[----:B-----5:R-:W-:Y:S01]  /*0ac0*/  FFMA R13, R34, R38, R13 ;  /* 0x00000026220d7223 */ /* 0x020fe2000000000d */
[----:B------:R-:W-:Y:S01]  /*0ad0*/  FFMA R21, R48, R41, R21 ;  /* 0x0000002930157223 */ /* 0x000fe20000000015 */
[----:B------:R-:W-:Y:S01]  /*0ae0*/  FFMA R20, R34, R42, R19 ;  /* 0x0000002a22147223 */ /* 0x000fe20000000013 */
[----:B---3--:R-:W-:Y:S01]  /*0af0*/  FFMA R38, R30, R38, R15 ;  /* 0x000000261e267223 */ /* 0x008fe2000000000f */
[----:B0-----:R-:W-:-:S02]  /*0b00*/  FFMA R35, R32, R39, R13 ;  /* 0x0000002720237223 */ /* 0x001fc4000000000d */
[----:B------:R-:W0:Y:S01]  /*0b10*/  LDS.128 R12, [R47+0x50] ;  /* 0x000050002f0c7984 */ /* 0x000e220000000c00 */
[----:B------:R-:W-:Y:S01]  /*0b20*/  FFMA R42, R30, R42, R21 ;  /* 0x0000002a1e2a7223 */ /* 0x000fe20000000015 */
[----:B------:R-:W-:Y:S02]  /*0b30*/  FFMA R29, R32, R43, R20 ;  /* 0x0000002b201d7223 */ /* 0x000fe40000000014 */
[----:B------:R-:W2:Y:S01]  /*0b40*/  LDS.128 R20, [R47+0x70] ;  /* 0x000070002f147984 */ /* 0x000ea20000000c00 */
[CC--:B------:R-:W-:Y:S01]  /*0b50*/  FFMA R16, R51.reuse, R4.reuse, R16 ;  /* 0x0000000433107223 */ /* 0x0c0fe20000000010 */
[C---:B------:R-:W-:Y:S01]  /*0b60*/  FFMA R18, R50.reuse, R4, R18 ;  /* 0x0000000432127223 */ /* 0x040fe20000000012 */
[-C--:B-1----:R-:W-:Y:S01]  /*0b70*/  FFMA R26, R51, R8.reuse, R17 ;  /* 0x00000008331a7223 */ /* 0x082fe20000000011 */
[----:B------:R-:W-:Y:S02]  /*0b80*/  FFMA R17, R50, R8, R24 ;  /* 0x0000000832117223 */ /* 0x000fe40000000018 */
[C---:B------:R-:W-:Y:S01]  /*0b90*/  FFMA R25, R48.reuse, R5, R18 ;  /* 0x0000000530197223 */ /* 0x040fe20000000012 */
[CC--:B------:R-:W-:Y:S01]  /*0ba0*/  FFMA R19, R49.reuse, R9.reuse, R26 ;  /* 0x0000000931137223 */ /* 0x0c0fe2000000001a */
[----:B------:R-:W-:Y:S01]  /*0bb0*/  FFMA R17, R48, R9, R17 ;  /* 0x0000000930117223 */ /* 0x000fe20000000011 */
[----:B------:R-:W-:-:S02]  /*0bc0*/  FFMA R9, R49, R5, R16 ;  /* 0x0000000531097223 */ /* 0x000fc40000000010 */
[-C--:B------:R-:W-:Y:S01]  /*0bd0*/  FFMA R5, R34, R10.reuse, R19 ;  /* 0x0000000a22057223 */ /* 0x080fe20000000013 */
[----:B------:R-:W-:Y:S01]  /*0be0*/  FFMA R10, R30, R10, R17 ;  /* 0x0000000a1e0a7223 */ /* 0x000fe20000000011 */
[-C--:B------:R-:W-:Y:S01]  /*0bf0*/  FFMA R28, R34, R6.reuse, R9 ;  /* 0x00000006221c7223 */ /* 0x080fe20000000009 */
[----:B------:R-:W-:Y:S01]  /*0c00*/  FFMA R6, R30, R6, R25 ;  /* 0x000000061e067223 */ /* 0x000fe20000000019 */
[----:B------:R-:W1:Y:S04]  /*0c10*/  LDS.128 R16, [R47+0x150] ;  /* 0x000150002f107984 */ /* 0x000e680000000c00 */
[----:B------:R-:W3:Y:S01]  /*0c20*/  LDS.128 R24, [R47+0x170] ;  /* 0x000170002f187984 */ /* 0x000ee20000000c00 */
[----:B------:R-:W-:Y:S01]  /*0c30*/  FFMA R39, R33, R39, R38 ;  /* 0x0000002721277223 */ /* 0x000fe20000000026 */
[C---:B------:R-:W-:Y:S01]  /*0c40*/  FFMA R38, R32.reuse, R11, R5 ;  /* 0x0000000b20267223 */ /* 0x040fe20000000005 */
[----:B------:R-:W-:Y:S01]  /*0c50*/  FFMA R28, R32, R7, R28 ;  /* 0x00000007201c7223 */ /* 0x000fe2000000001c */
[----:B0-----:R-:W-:-:S04]  /*0c60*/  FFMA R4, R51, R12, R55 ;  /* 0x0000000c33047223 */ /* 0x001fc80000000037 */
[----:B------:R-:W-:Y:S01]  /*0c70*/  FFMA R5, R49, R13, R4 ;  /* 0x0000000d31057223 */ /* 0x000fe20000000004 */
[----:B--2---:R-:W-:Y:S01]  /*0c80*/  FFMA R54, R51, R20, R54 ;  /* 0x0000001433367223 */ /* 0x004fe20000000036 */
[----:B------:R-:W-:Y:S02]  /*0c90*/  FFMA R31, R33, R7, R6 ;  /* 0x00000007211f7223 */ /* 0x000fe40000000006 */
[----:B------:R-:W-:Y:S01]  /*0ca0*/  FFMA R5, R34, R14, R5 ;  /* 0x0000000e22057223 */ /* 0x000fe20000000005 */
[----:B------:R-:W-:Y:S01]  /*0cb0*/  FFMA R7, R49, R21, R54 ;  /* 0x0000001531077223 */ /* 0x000fe20000000036 */
[C---:B------:R-:W-:Y:S01]  /*0cc0*/  FFMA R57, R50.reuse, R12, R57 ;  /* 0x0000000c32397223 */ /* 0x040fe20000000039 */
[----:B------:R-:W-:Y:S01]  /*0cd0*/  FFMA R61, R50, R20, R61 ;  /* 0x00000014323d7223 */ /* 0x000fe2000000003d */
[----:B------:R-:W-:Y:S01]  /*0ce0*/  FFMA R41, R32, R15, R5 ;  /* 0x0000000f20297223 */ /* 0x000fe20000000005 */
[----:B------:R-:W-:Y:S01]  /*0cf0*/  FFMA R36, R34, R22, R7 ;  /* 0x0000001622247223 */ /* 0x000fe20000000007 */
[C---:B------:R-:W-:Y:S01]  /*0d00*/  FFMA R57, R48.reuse, R13, R57 ;  /* 0x0000000d30397223 */ /* 0x040fe20000000039 */
[----:B------:R-:W-:Y:S01]  /*0d10*/  FFMA R61, R48, R21, R61 ;  /* 0x00000015303d7223 */ /* 0x000fe2000000003d */
[CC--:B-1----:R-:W-:Y:S01]  /*0d20*/  FFMA R4, R51.reuse, R16.reuse, R53 ;  /* 0x0000001033047223 */ /* 0x0c2fe20000000035 */
[C---:B------:R-:W-:Y:S01]  /*0d30*/  FFMA R5, R50.reuse, R16, R56 ;  /* 0x0000001032057223 */ /* 0x040fe20000000038 */
[-C--:B---3--:R-:W-:Y:S01]  /*0d40*/  FFMA R52, R51, R24.reuse, R52 ;  /* 0x0000001833347223 */ /* 0x088fe20000000034 */
[----:B------:R-:W-:Y:S01]  /*0d50*/  FFMA R60, R50, R24, R60 ;  /* 0x00000018323c7223 */ /* 0x000fe2000000003c */
[CC--:B------:R-:W-:Y:S01]  /*0d60*/  FFMA R7, R49.reuse, R17.reuse, R4 ;  /* 0x0000001131077223 */ /* 0x0c0fe20000000004 */
[C---:B------:R-:W-:Y:S01]  /*0d70*/  FFMA R5, R48.reuse, R17, R5 ;  /* 0x0000001130057223 */ /* 0x040fe20000000005 */
[-C--:B------:R-:W-:Y:S01]  /*0d80*/  FFMA R49, R49, R25.reuse, R52 ;  /* 0x0000001931317223 */ /* 0x080fe20000000034 */
[----:B------:R-:W-:Y:S01]  /*0d90*/  FFMA R25, R48, R25, R60 ;  /* 0x0000001930197223 */ /* 0x000fe2000000003c */
[----:B------:R-:W-:Y:S01]  /*0da0*/  FFMA R7, R34, R18, R7 ;  /* 0x0000001222077223 */ /* 0x000fe20000000007 */
[----:B------:R-:W-:Y:S01]  /*0db0*/  IADD3 R58, P0, PT, R58, 0x1700, RZ ;  /* 0x000017003a3a7810 */ /* 0x000fe20007f1e0ff */
[----:B------:R-:W-:Y:S01]  /*0dc0*/  FFMA R34, R34, R26, R49 ;  /* 0x0000001a22227223 */ /* 0x000fe20000000031 */
[C---:B------:R-:W-:Y:S01]  /*0dd0*/  FFMA R14, R30.reuse, R14, R57 ;  /* 0x0000000e1e0e7223 */ /* 0x040fe20000000039 */
[C---:B------:R-:W-:Y:S01]  /*0de0*/  FFMA R22, R30.reuse, R22, R61 ;  /* 0x000000161e167223 */ /* 0x040fe2000000003d */
[C---:B------:R-:W-:Y:S01]  /*0df0*/  FFMA R18, R30.reuse, R18, R5 ;  /* 0x000000121e127223 */ /* 0x040fe20000000005 */
[----:B------:R-:W-:Y:S01]  /*0e00*/  FFMA R26, R30, R26, R25 ;  /* 0x0000001a1e1a7223 */ /* 0x000fe20000000019 */
[C---:B------:R-:W-:Y:S01]  /*0e10*/  FFMA R43, R33.reuse, R43, R42 ;  /* 0x0000002b212b7223 */ /* 0x040fe2000000002a */
[C---:B------:R-:W-:Y:S01]  /*0e20*/  FFMA R40, R33.reuse, R11, R10 ;  /* 0x0000000b21287223 */ /* 0x040fe2000000000a */
[----:B------:R-:W-:Y:S01]  /*0e30*/  IADD3.X R59, PT, PT, RZ, R59, RZ, P0, !PT ;  /* 0x0000003bff3b7210 */ /* 0x000fe200007fe4ff */
[C---:B------:R-:W-:Y:S01]  /*0e40*/  FFMA R42, R33.reuse, R15, R14 ;  /* 0x0000000f212a7223 */ /* 0x040fe2000000000e */
[CC--:B------:R-:W-:Y:S01]  /*0e50*/  FFMA R36, R32.reuse, R23.reuse, R36 ;  /* 0x0000001720247223 */ /* 0x0c0fe20000000024 */
[C---:B------:R-:W-:Y:S01]  /*0e60*/  FFMA R37, R33.reuse, R23, R22 ;  /* 0x0000001721257223 */ /* 0x040fe20000000016 */
[CC--:B------:R-:W-:Y:S01]  /*0e70*/  FFMA R48, R32.reuse, R19.reuse, R7 ;  /* 0x0000001320307223 */ /* 0x0c0fe20000000007 */
[C---:B------:R-:W-:Y:S01]  /*0e80*/  FFMA R49, R33.reuse, R19, R18 ;  /* 0x0000001321317223 */ /* 0x040fe20000000012 */
[-C--:B------:R-:W-:Y:S01]  /*0e90*/  FFMA R50, R32, R27.reuse, R34 ;  /* 0x0000001b20327223 */ /* 0x080fe20000000022 */
[----:B------:R-:W-:Y:S01]  /*0ea0*/  FFMA R60, R33, R27, R26 ;  /* 0x0000001b213c7223 */ /* 0x000fe2000000001a */
[----:B------:R-:W-:Y:S01]  /*0eb0*/  IADD3 R46, PT, PT, R46, 0x8, RZ ;  /* 0x000000082e2e7810 */ /* 0x000fe20007ffe0ff */
[----:B------:R-:W-:Y:S06]  /*0ec0*/  BRA.U UP0, `(.L_x_0) ;  /* 0xfffffff100e87547 */ /* 0x000fec000b83ffff */
[----:B------:R-:W0:Y:S01]  /*0ed0*/  LDC.64 R4, c[0x0][0x390] ;  /* 0x0000e400ff047b82 */ /* 0x000e220000000a00 */
[----:B------:R-:W-:-:S05]  /*0ee0*/  LEA R2, R2, R3, 0x6 ;  /* 0x0000000302027211 */ /* 0x000fca00078e30ff */
[----:B------:R-:W-:-:S04]  /*0ef0*/  IMAD R45, R2, 0x170, R45 ;  /* 0x00000170022d7824 */ /* 0x000fc800078e022d */
[----:B------:R-:W-:-:S04]  /*0f00*/  IMAD R3, R44, 0x1700, R45 ;  /* 0x000017002c037824 */ /* 0x000fc800078e022d */
[----:B0-----:R-:W-:-:S05]  /*0f10*/  IMAD.WIDE.U32 R2, R3, 0x4, R4 ;  /* 0x0000000403027825 */ /* 0x001fca00078e0004 */
[----:B------:R-:W-:Y:S04]  /*0f20*/  STG.E desc[UR8][R2.64], R35 ;  /* 0x0000002302007986 */ /* 0x000fe8000c101908 */
        /* <DEDUP_REMOVED lines=14> */
[----:B------:R-:W-:Y:S01]  /*1010*/  STG.E desc[UR8][R2.64+0xea50], R60 ;  /* 0x00ea503c02007986 */ /* 0x000fe2000c101908 */
[----:B------:R-:W-:Y:S05]  /*1020*/  EXIT ;  /* 0x000000000000794d */ /* 0x000fea0003800000 */
.L_x_1:
[----:B------:R-:W-:-:S00]  /*1030*/  BRA `(.L_x_1) ;  /* 0xfffffffc00fc7947 */ /* 0x000fc0000383ffff */
[----:B------:R-:W-:-:S00]  /*1040*/  NOP ;  /* 0x0000000000007918 */ /* 0x000fc00000000000 */
        /* <DEDUP_REMOVED lines=11> */
.L_x_3:


//--------------------- .text.my_kernel_kernel1   --------------------------
	.section	.text.my_kernel_kernel1,"ax",@progbits
	.align	128
        .global         my_kernel_kernel1
        .type           my_kernel_kernel1,@function
        .size           my_kernel_kernel1,(.L_x_4 - my_kernel_kernel1)
        .other          my_kernel_kernel1,@"STO_CUDA_ENTRY STV_DEFAULT"
my_kernel_kernel1:
.text.my_kernel_kernel1:
[----:B------:R-:W-:Y:S01]  /*0000*/  LDC R1, c[0x0][0x37c] ;  /* 0x0000df00ff017b82 */ /* 0x000fe20000000800 */
[----:B------:R-:W0:Y:S07]  /*0010*/  S2R R11, SR_CTAID.X ;  /* 0x00000000000b7919 */ /* 0x000e2e0000002500 */
[----:B------:R-:W1:Y:S01]  /*0020*/  LDC.64 R2, c[0x0][0x388] ;  /* 0x0000e200ff027b82 */ /* 0x000e620000000a00 */
[----:B------:R-:W2:Y:S07]  /*0030*/  LDCU.64 UR4, c[0x0][0x358] ;  /* 0x00006b00ff0477ac */ /* 0x000eae0008000a00 */
[----:B------:R-:W3:Y:S01]  /*0040*/  LDC.64 R4, c[0x0][0x390] ;  /* 0x0000e400ff047b82 */ /* 0x000ee20000000a00 */
[----:B0-----:R-:W-:-:S04]  /*0050*/  IMAD.HI.U32 R0, R11, -0x4de9bd37, RZ ;  /* 0xb21642c90b007827 */ /* 0x001fc800078e00ff */
[----:B-1----:R-:W-:Y:S01]  /*0060*/  IMAD.WIDE.U32 R2, R11, 0x4, R2 ;  /* 0x000000040b027825 */ /* 0x002fe200078e0002 */
[----:B------:R-:W-:-:S05]  /*0070*/  SHF.R.U32.HI R0, RZ, 0x7, R0 ;  /* 0x00000007ff007819 */ /* 0x000fca0000011600 */
[----:B------:R-:W-:Y:S01]  /*0080*/  IMAD R7, R0, -0xb8, R11 ;  /* 0xffffff4800077824 */ /* 0x000fe200078e020b */
[----:B--2---:R-:W2:Y:S03]  /*0090*/  LDG.E.CONSTANT R2, desc[UR4][R2.64] ;  /* 0x0000000402027981 */ /* 0x004ea6000c1e9900 */
[----:B---3--:R-:W-:Y:S02]  /*00a0*/  IMAD.WIDE.U32 R4, R7, 0x4, R4 ;  /* 0x0000000407047825 */ /* 0x008fe400078e0004 */
[----:B------:R-:W0:Y:S04]  /*00b0*/  LDC.64 R6, c[0x0][0x380] ;  /* 0x0000e000ff067b82 */ /* 0x000e280000000a00 */
[----:B------:R-:W2:Y:S01]  /*00c0*/  LDG.E.CONSTANT R5, desc[UR4][R4.64] ;  /* 0x0000000404057981 */ /* 0x000ea2000c1e9900 */
[----:B0-----:R-:W-:-:S04]  /*00d0*/  IMAD.WIDE.U32 R6, R11, 0x4, R6 ;  /* 0x000000040b067825 */ /* 0x001fc800078e0006 */
[----:B--2---:R-:W-:-:S04]  /*00e0*/  FADD R0, R2, R5 ;  /* 0x0000000502007221 */ /* 0x004fc80000000000 */
[----:B------:R-:W-:-:S05]  /*00f0*/  FADD R8, R0, 3 ;  /* 0x4040000000087421 */ /* 0x000fca0000000000 */
[----:B------:R-:W-:-:S04]  /*0100*/  FMNMX R8, R8, 6, PT ;  /* 0x40c0000008087809 */ /* 0x000fc80003800000 */
[----:B------:R-:W-:-:S05]  /*0110*/  FMNMX R8, RZ, R8, !PT ;  /* 0x00000008ff087209 */ /* 0x000fca0007800000 */
[----:B------:R-:W-:-:S04]  /*0120*/  FMUL R9, R8, 0.16666670143604278564 ;  /* 0x3e2aaaad08097820 */ /* 0x000fc80000400000 */
[----:B------:R-:W-:-:S05]  /*0130*/  FMUL R9, R0, R9 ;  /* 0x0000000900097220 */ /* 0x000fca0000400000 */
[----:B------:R-:W-:Y:S01]  /*0140*/  STG.E desc[UR4][R6.64], R9 ;  /* 0x0000000906007986 */ /* 0x000fe2000c101904 */
[----:B------:R-:W-:Y:S05]  /*0150*/  EXIT ;  /* 0x000000000000794d */ /* 0x000fea0003800000 */
.L_x_2:
        /* <DEDUP_REMOVED lines=10> */
.L_x_4:


//--------------------- .nv.shared.my_kernel_kernel0 --------------------------
	.section	.nv.shared.my_kernel_kernel0,"aw",@nobits
	.sectionflags	@""
	.align	4
.nv.shared.my_kernel_kernel0:
	.zero		7424


//--------------------- .nv.shared.reserved.0     --------------------------
	.section	.nv.shared.reserved.0,"aw",@nobits
	.weak		__nv_reservedSMEM_offset_0_alias
	.size		__nv_reservedSMEM_offset_0_alias, 0, 64
	.other		__nv_reservedSMEM_offset_0_alias,@"STO_CUDA_RESERVED_SHARED STV_DEFAULT"
__nv_reservedSMEM_offset_0_alias:
	.zero		0
	.zero		64


//--------------------- .nv.constant0.my_kernel_kernel0 --------------------------
	.section	.nv.constant0.my_kernel_kernel0,"a",@progbits
	.sectionflags	@""
	.align	4
.nv.constant0.my_kernel_kernel0:
	.zero		920


//--------------------- .nv.constant0.my_kernel_kernel1 --------------------------
	.section	.nv.constant0.my_kernel_kernel1,"a",@progbits
	.sectionflags	@""
	.align	4
.nv.constant0.my_kernel_kernel1:
	.zero		920


//--------------------- SYMBOLS --------------------------

	.type		.nv.reservedSmem.offset0,@object
	.size		.nv.reservedSmem.offset0,0x4
	.type		.nv.reservedSmem.cap,@object
	.size		.nv.reservedSmem.cap,0x4
